//
// Generated by NVIDIA NVVM Compiler
//
// Compiler Build ID: CL-36424714
// Cuda compilation tools, release 13.0, V13.0.88
// Based on NVVM 20.0.0
//

.version 9.0
.target sm_100
.address_size 64

	// .globl	_Z3addPiS_S_i

.visible .entry _Z3addPiS_S_i(
	.param .u64 .ptr .align 1 _Z3addPiS_S_i_param_0,
	.param .u64 .ptr .align 1 _Z3addPiS_S_i_param_1,
	.param .u64 .ptr .align 1 _Z3addPiS_S_i_param_2,
	.param .u32 _Z3addPiS_S_i_param_3
)
{
	.reg .pred 	%p<2>;
	.reg .b32 	%r<9>;
	.reg .b64 	%rd<11>;

	ld.param.u64 	%rd1, [_Z3addPiS_S_i_param_0];
	ld.param.u64 	%rd2, [_Z3addPiS_S_i_param_1];
	ld.param.u64 	%rd3, [_Z3addPiS_S_i_param_2];
	ld.param.u32 	%r2, [_Z3addPiS_S_i_param_3];
	mov.u32 	%r3, %ctaid.x;
	mov.u32 	%r4, %ntid.x;
	mov.u32 	%r5, %tid.x;
	mad.lo.s32 	%r1, %r3, %r4, %r5;
	setp.ge.s32 	%p1, %r1, %r2;
	@%p1 bra 	$L__BB0_2;
	cvta.to.global.u64 	%rd4, %rd2;
	cvta.to.global.u64 	%rd5, %rd1;
	cvta.to.global.u64 	%rd6, %rd3;
	mul.wide.s32 	%rd7, %r1, 4;
	add.s64 	%rd8, %rd4, %rd7;
	ld.global.u32 	%r6, [%rd8];
	add.s64 	%rd9, %rd5, %rd7;
	ld.global.u32 	%r7, [%rd9];
	add.s32 	%r8, %r7, %r6;
	add.s64 	%rd10, %rd6, %rd7;
	st.global.u32 	[%rd10], %r8;
$L__BB0_2:
	ret;

}


// ===== COMPILED SASS (sm_100) =====

	.target	sm_100

	.elftype	@"ET_EXEC"


//--------------------- .note.nv.tkinfo           --------------------------
	.section	.note.nv.tkinfo,"",@"SHT_NOTE"
	.sectionflags	@"SHF_NOTE_NV_TKINFO"
	.tkinfo
        /*0018*/ 	.word	0x00000002
        /*0030*/ 	.string	""
        /*0030*/ 	.string	"ptxas"
        /*0030*/ 	.string	"Cuda compilation tools, release 13.0, V13.0.88"
        /*0030*/ 	.string	"Build cuda_13.0.r13.0/compiler.36424714_0"
        /*0030*/ 	.string	"-arch sm_100 -m 64 "



//--------------------- .note.nv.cuinfo           --------------------------
	.section	.note.nv.cuinfo,"",@"SHT_NOTE"
	.sectionflags	@"SHF_NOTE_NV_CUINFO"
        /*0018*/ 	.short	0x0002
        /*001a*/ 	.short	0x0064
        /*001c*/ 	.short	0x0082
	.zero		2


//--------------------- .nv.info                  --------------------------
	.section	.nv.info,"",@"SHT_CUDA_INFO"
	.align	4


	//----- nvinfo : EIATTR_REGCOUNT
	.align		4
        /*0000*/ 	.byte	0x04, 0x2f
        /*0002*/ 	.short	(.L_1 - .L_0)
	.align		4
.L_0:
        /*0004*/ 	.word	index@(_Z3addPiS_S_i)
        /*0008*/ 	.word	0x0000000c


	//----- nvinfo : EIATTR_FRAME_SIZE
	.align		4
.L_1:
        /*000c*/ 	.byte	0x04, 0x11
        /*000e*/ 	.short	(.L_3 - .L_2)
	.align		4
.L_2:
        /*0010*/ 	.word	index@(_Z3addPiS_S_i)
        /*0014*/ 	.word	0x00000000


	//----- nvinfo : EIATTR_MIN_STACK_SIZE
	.align		4
.L_3:
        /*0018*/ 	.byte	0x04, 0x12
        /*001a*/ 	.short	(.L_5 - .L_4)
	.align		4
.L_4:
        /*001c*/ 	.word	index@(_Z3addPiS_S_i)
        /*0020*/ 	.word	0x00000000
.L_5:


//--------------------- .nv.compat                --------------------------
	.section	.nv.compat,"",@"SHT_CUDA_COMPAT_INFO"
	.align	4
        /*0000*/ 	.byte	0x02, 0x09, 0x00, 0x00, 0x02, 0x02, 0x01, 0x00, 0x02, 0x05, 0x05, 0x00, 0x03, 0x07, 0x01, 0x01
        /*0010*/ 	.byte	0x02, 0x03, 0x00, 0x00, 0x02, 0x06, 0x01, 0x00, 0x04, 0x0b, 0x08, 0x00, 0x09, 0x00, 0x00, 0x00
        /*0020*/ 	.byte	0x00, 0x00, 0x00, 0x00


//--------------------- .nv.info._Z3addPiS_S_i    --------------------------
	.section	.nv.info._Z3addPiS_S_i,"",@"SHT_CUDA_INFO"
	.sectionflags	@""
	.align	4


	//----- nvinfo : EIATTR_CUDA_API_VERSION
	.align		4
        /*0000*/ 	.byte	0x04, 0x37
        /*0002*/ 	.short	(.L_7 - .L_6)
.L_6:
        /*0004*/ 	.word	0x00000082


	//----- nvinfo : EIATTR_KPARAM_INFO
	.align		4
.L_7:
        /*0008*/ 	.byte	0x04, 0x17
        /*000a*/ 	.short	(.L_9 - .L_8)
.L_8:
        /*000c*/ 	.word	0x00000000
        /*0010*/ 	.short	0x0003
        /*0012*/ 	.short	0x0018
        /*0014*/ 	.byte	0x00, 0xf0, 0x11, 0x00


	//----- nvinfo : EIATTR_KPARAM_INFO
	.align		4
.L_9:
        /*0018*/ 	.byte	0x04, 0x17
        /*001a*/ 	.short	(.L_11 - .L_10)
.L_10:
        /*001c*/ 	.word	0x00000000
        /*0020*/ 	.short	0x0002
        /*0022*/ 	.short	0x0010
        /*0024*/ 	.byte	0x00, 0xf5, 0x21, 0x00


	//----- nvinfo : EIATTR_KPARAM_INFO
	.align		4
.L_11:
        /*0028*/ 	.byte	0x04, 0x17
        /*002a*/ 	.short	(.L_13 - .L_12)
.L_12:
        /*002c*/ 	.word	0x00000000
        /*0030*/ 	.short	0x0001
        /*0032*/ 	.short	0x0008
        /*0034*/ 	.byte	0x00, 0xf5, 0x21, 0x00


	//----- nvinfo : EIATTR_KPARAM_INFO
	.align		4
.L_13:
        /*0038*/ 	.byte	0x04, 0x17
        /*003a*/ 	.short	(.L_15 - .L_14)
.L_14:
        /*003c*/ 	.word	0x00000000
        /*0040*/ 	.short	0x0000
        /*0042*/ 	.short	0x0000
        /*0044*/ 	.byte	0x00, 0xf5, 0x21, 0x00


	//----- nvinfo : EIATTR_SPARSE_MMA_MASK
	.align		4
.L_15:
        /*0048*/ 	.byte	0x03, 0x50
        /*004a*/ 	.short	0x0000


	//----- nvinfo : EIATTR_MAXREG_COUNT
	.align		4
        /*004c*/ 	.byte	0x03, 0x1b
        /*004e*/ 	.short	0x00ff


	//----- nvinfo : EIATTR_MERCURY_ISA_VERSION
	.align		4
        /*0050*/ 	.byte	0x03, 0x5f
        /*0052*/ 	.short	0x0101


	//----- nvinfo : EIATTR_VRC_CTA_INIT_COUNT
	.align		4
        /*0054*/ 	.byte	0x02, 0x4a
	.zero		1
	.zero		1


	//----- nvinfo : EIATTR_EXIT_INSTR_OFFSETS
	.align		4
        /*0058*/ 	.byte	0x04, 0x1c
        /*005a*/ 	.short	(.L_17 - .L_16)


	//   ....[0]....
.L_16:
        /*005c*/ 	.word	0x00000070


	//   ....[1]....
        /*0060*/ 	.word	0x00000130


	//----- nvinfo : EIATTR_CBANK_PARAM_SIZE
	.align		4
.L_17:
        /*0064*/ 	.byte	0x03, 0x19
        /*0066*/ 	.short	0x001c


	//----- nvinfo : EIATTR_PARAM_CBANK
	.align		4
        /*0068*/ 	.byte	0x04, 0x0a
        /*006a*/ 	.short	(.L_19 - .L_18)
	.align		4
.L_18:
        /*006c*/ 	.word	index@(.nv.constant0._Z3addPiS_S_i)
        /*0070*/ 	.short	0x0380
        /*0072*/ 	.short	0x001c


	//----- nvinfo : EIATTR_SW_WAR
	.align		4
.L_19:
        /*0074*/ 	.byte	0x04, 0x36
        /*0076*/ 	.short	(.L_21 - .L_20)
.L_20:
        /*0078*/ 	.word	0x00000008
.L_21:


//--------------------- .nv.callgraph             --------------------------
	.section	.nv.callgraph,"",@"SHT_CUDA_CALLGRAPH"
	.align	4
	.sectionentsize	8
	.align		4
        /*0000*/ 	.word	0x00000000
	.align		4
        /*0004*/ 	.word	0xffffffff
	.align		4
        /*0008*/ 	.word	0x00000000
	.align		4
        /*000c*/ 	.word	0xfffffffe
	.align		4
        /*0010*/ 	.word	0x00000000
	.align		4
        /*0014*/ 	.word	0xfffffffd
	.align		4
        /*0018*/ 	.word	0x00000000
	.align		4
        /*001c*/ 	.word	0xfffffffc


//--------------------- .text._Z3addPiS_S_i       --------------------------
	.section	.text._Z3addPiS_S_i,"ax",@progbits
	.align	128
        .global         _Z3addPiS_S_i
        .type           _Z3addPiS_S_i,@function
        .size           _Z3addPiS_S_i,(.L_x_1 - _Z3addPiS_S_i)
        .other          _Z3addPiS_S_i,@"STO_CUDA_ENTRY STV_DEFAULT"
_Z3addPiS_S_i:
.text._Z3addPiS_S_i:
[----:B------:R-:W-:Y:S01]  /*0000*/  LDC R1, c[0x0][0x37c] ;  /* 0x0000df00ff017b82 */ /* 0x000fe20000000800 */
[----:B------:R-:W0:Y:S07]  /*0010*/  S2R R0, SR_TID.X ;  /* 0x0000000000007919 */ /* 0x000e2e0000002100 */
[----:B------:R-:W0:Y:S01]  /*0020*/  S2UR UR4, SR_CTAID.X ;  /* 0x00000000000479c3 */ /* 0x000e220000002500 */
[----:B------:R-:W1:Y:S07]  /*0030*/  LDCU UR5, c[0x0][0x398] ;  /* 0x00007300ff0577ac */ /* 0x000e6e0008000800 */
[----:B------:R-:W0:Y:S02]  /*0040*/  LDC R9, c[0x0][0x360] ;  /* 0x0000d800ff097b82 */ /* 0x000e240000000800 */
[----:B0-----:R-:W-:-:S05]  /*0050*/  IMAD R9, R9, UR4, R0 ;  /* 0x0000000409097c24 */ /* 0x001fca000f8e0200 */
[----:B-1----:R-:W-:-:S13]  /*0060*/  ISETP.GE.AND P0, PT, R9, UR5, PT ;  /* 0x0000000509007c0c */ /* 0x002fda000bf06270 */
[----:B------:R-:W-:Y:S05]  /*0070*/  @P0 EXIT ;  /* 0x000000000000094d */ /* 0x000fea0003800000 */
[----:B------:R-:W0:Y:S01]  /*0080*/  LDC.64 R2, c[0x0][0x388] ;  /* 0x0000e200ff027b82 */ /* 0x000e220000000a00 */
[----:B------:R-:W1:Y:S07]  /*0090*/  LDCU.64 UR4, c[0x0][0x358] ;  /* 0x00006b00ff0477ac */ /* 0x000e6e0008000a00 */
[----:B------:R-:W2:Y:S08]  /*00a0*/  LDC.64 R4, c[0x0][0x380] ;  /* 0x0000e000ff047b82 */ /* 0x000eb00000000a00 */
[----:B------:R-:W3:Y:S01]  /*00b0*/  LDC.64 R6, c[0x0][0x390] ;  /* 0x0000e400ff067b82 */ /* 0x000ee20000000a00 */
[----:B0-----:R-:W-:-:S06]  /*00c0*/  IMAD.WIDE R2, R9, 0x4, R2 ;  /* 0x0000000409027825 */ /* 0x001fcc00078e0202 */
[----:B-1----:R-:W4:Y:S01]  /*00d0*/  LDG.E R2, desc[UR4][R2.64] ;  /* 0x0000000402027981 */ /* 0x002f22000c1e1900 */
[----:B--2---:R-:W-:-:S06]  /*00e0*/  IMAD.WIDE R4, R9, 0x4, R4 ;  /* 0x0000000409047825 */ /* 0x004fcc00078e0204 */
[----:B------:R-:W4:Y:S01]  /*00f0*/  LDG.E R5, desc[UR4][R4.64] ;  /* 0x0000000404057981 */ /* 0x000f22000c1e1900 */
[----:B---3--:R-:W-:Y:S01]  /*0100*/  IMAD.WIDE R6, R9, 0x4, R6 ;  /* 0x0000000409067825 */ /* 0x008fe200078e0206 */
[----:B----4-:R-:W-:-:S05]  /*0110*/  IADD3 R9, PT, PT, R2, R5, RZ ;  /* 0x0000000502097210 */ /* 0x010fca0007ffe0ff */
[----:B------:R-:W-:Y:S01]  /*0120*/  STG.E desc[UR4][R6.64], R9 ;  /* 0x0000000906007986 */ /* 0x000fe2000c101904 */
[----:B------:R-:W-:Y:S05]  /*0130*/  EXIT ;  /* 0x000000000000794d */ /* 0x000fea0003800000 */
.L_x_0:
[----:B------:R-:W-:-:S00]  /*0140*/  BRA `(.L_x_0) ;  /* 0xfffffffc00fc7947 */ /* 0x000fc0000383ffff */
[----:B------:R-:W-:-:S00]  /*0150*/  NOP ;  /* 0x0000000000007918 */ /* 0x000fc00000000000 */
        /* <DEDUP_REMOVED lines=10> */
.L_x_1:


//--------------------- .nv.shared.reserved.0     --------------------------
	.section	.nv.shared.reserved.0,"aw",@nobits
	.weak		__nv_reservedSMEM_offset_0_alias
	.size		__nv_reservedSMEM_offset_0_alias, 0, 64
	.other		__nv_reservedSMEM_offset_0_alias,@"STO_CUDA_RESERVED_SHARED STV_DEFAULT"
__nv_reservedSMEM_offset_0_alias:
	.zero		0
	.zero		64


//--------------------- .nv.constant0._Z3addPiS_S_i --------------------------
	.section	.nv.constant0._Z3addPiS_S_i,"a",@progbits
	.sectionflags	@""
	.align	4
.nv.constant0._Z3addPiS_S_i:
	.zero		924


//--------------------- SYMBOLS --------------------------

	.type		.nv.reservedSmem.offset0,@object
	.size		.nv.reservedSmem.offset0,0x4
